	.headerflags	@"EF_CUDA_TEXMODE_UNIFIED EF_CUDA_64BIT_ADDRESS EF_CUDA_ACCELERATORS EF_CUDA_SM90 EF_CUDA_VIRTUAL_SM(EF_CUDA_SM90)"
	.elftype	@"ET_EXEC"


//--------------------- .nv.info                  --------------------------
	.section	.nv.info,"",@"SHT_CUDA_INFO"
	.align	4


	//----- nvinfo : EIATTR_REGCOUNT
	.align		4
        /*0000*/ 	.byte	0x04, 0x2f
        /*0002*/ 	.short	(.L_3 - .L_2)
	.align		4
.L_2:
        /*0004*/ 	.word	index@(triton_poi_fused__native_batch_norm_legit_no_training_relu_19)
        /*0008*/ 	.word	0x00000016


	//----- nvinfo : EIATTR_MIN_STACK_SIZE
	.align		4
.L_3:
        /*000c*/ 	.byte	0x04, 0x12
        /*000e*/ 	.short	(.L_5 - .L_4)
	.align		4
.L_4:
        /*0010*/ 	.word	index@(triton_poi_fused__native_batch_norm_legit_no_training_relu_19)
        /*0014*/ 	.word	0x00000000


	//----- nvinfo : EIATTR_FRAME_SIZE
	.align		4
.L_5:
        /*0018*/ 	.byte	0x04, 0x11
        /*001a*/ 	.short	(.L_7 - .L_6)
	.align		4
.L_6:
        /*001c*/ 	.word	index@(triton_poi_fused__native_batch_norm_legit_no_training_relu_19)
        /*0020*/ 	.word	0x00000000


	//----- nvinfo : EIATTR_MIN_STACK_SIZE
	.align		4
.L_7:
        /*0024*/ 	.byte	0x04, 0x12
        /*0026*/ 	.short	(.L_9 - .L_8)
	.align		4
.L_8:
        /*0028*/ 	.word	index@(triton_poi_fused__native_batch_norm_legit_no_training_relu_19)
        /*002c*/ 	.word	0x00000000
.L_9:


//--------------------- .nv.info.triton_poi_fused__native_batch_norm_legit_no_training_relu_19 --------------------------
	.section	.nv.info.triton_poi_fused__native_batch_norm_legit_no_training_relu_19,"",@"SHT_CUDA_INFO"
	.sectionflags	@""
	.align	4


	//----- nvinfo : EIATTR_CUDA_API_VERSION
	.align		4
        /*0000*/ 	.byte	0x04, 0x37
        /*0002*/ 	.short	(.L_11 - .L_10)
.L_10:
        /*0004*/ 	.word	0x0000007c


	//----- nvinfo : EIATTR_KPARAM_INFO
	.align		4
.L_11:
        /*0008*/ 	.byte	0x04, 0x17
        /*000a*/ 	.short	(.L_13 - .L_12)
.L_12:
        /*000c*/ 	.word	0x00000000
        /*0010*/ 	.short	0x0006
        /*0012*/ 	.short	0x0030
        /*0014*/ 	.byte	0x00, 0xf0, 0x11, 0x00


	//----- nvinfo : EIATTR_KPARAM_INFO
	.align		4
.L_13:
        /*0018*/ 	.byte	0x04, 0x17
        /*001a*/ 	.short	(.L_15 - .L_14)
.L_14:
        /*001c*/ 	.word	0x00000000
        /*0020*/ 	.short	0x0005
        /*0022*/ 	.short	0x0028
        /*0024*/ 	.byte	0x00, 0xf4, 0x21, 0x00


	//----- nvinfo : EIATTR_KPARAM_INFO
	.align		4
.L_15:
        /*0028*/ 	.byte	0x04, 0x17
        /*002a*/ 	.short	(.L_17 - .L_16)
.L_16:
        /*002c*/ 	.word	0x00000000
        /*0030*/ 	.short	0x0004
        /*0032*/ 	.short	0x0020
        /*0034*/ 	.byte	0x00, 0xf4, 0x21, 0x00


	//----- nvinfo : EIATTR_KPARAM_INFO
	.align		4
.L_17:
        /*0038*/ 	.byte	0x04, 0x17
        /*003a*/ 	.short	(.L_19 - .L_18)
.L_18:
        /*003c*/ 	.word	0x00000000
        /*0040*/ 	.short	0x0003
        /*0042*/ 	.short	0x0018
        /*0044*/ 	.byte	0x00, 0xf4, 0x21, 0x00


	//----- nvinfo : EIATTR_KPARAM_INFO
	.align		4
.L_19:
        /*0048*/ 	.byte	0x04, 0x17
        /*004a*/ 	.short	(.L_21 - .L_20)
.L_20:
        /*004c*/ 	.word	0x00000000
        /*0050*/ 	.short	0x0002
        /*0052*/ 	.short	0x0010
        /*0054*/ 	.byte	0x00, 0xf4, 0x21, 0x00


	//----- nvinfo : EIATTR_KPARAM_INFO
	.align		4
.L_21:
        /*0058*/ 	.byte	0x04, 0x17
        /*005a*/ 	.short	(.L_23 - .L_22)
.L_22:
        /*005c*/ 	.word	0x00000000
        /*0060*/ 	.short	0x0001
        /*0062*/ 	.short	0x0008
        /*0064*/ 	.byte	0x00, 0xf4, 0x21, 0x00


	//----- nvinfo : EIATTR_KPARAM_INFO
	.align		4
.L_23:
        /*0068*/ 	.byte	0x04, 0x17
        /*006a*/ 	.short	(.L_25 - .L_24)
.L_24:
        /*006c*/ 	.word	0x00000000
        /*0070*/ 	.short	0x0000
        /*0072*/ 	.short	0x0000
        /*0074*/ 	.byte	0x00, 0xf4, 0x21, 0x00


	//----- nvinfo : EIATTR_SPARSE_MMA_MASK
	.align		4
.L_25:
        /*0078*/ 	.byte	0x03, 0x50
        /*007a*/ 	.short	0x0000


	//----- nvinfo : EIATTR_MAXREG_COUNT
	.align		4
        /*007c*/ 	.byte	0x03, 0x1b
        /*007e*/ 	.short	0x00ff


	//----- nvinfo : EIATTR_EXIT_INSTR_OFFSETS
	.align		4
        /*0080*/ 	.byte	0x04, 0x1c
        /*0082*/ 	.short	(.L_27 - .L_26)


	//   ....[0]....
.L_26:
        /*0084*/ 	.word	0x00000420


	//   ....[1]....
        /*0088*/ 	.word	0x00000440


	//----- nvinfo : EIATTR_REQNTID
	.align		4
.L_27:
        /*008c*/ 	.byte	0x04, 0x10
        /*008e*/ 	.short	(.L_29 - .L_28)
.L_28:
        /*0090*/ 	.word	0x00000080
        /*0094*/ 	.word	0x00000001
        /*0098*/ 	.word	0x00000001


	//----- nvinfo : EIATTR_CBANK_PARAM_SIZE
	.align		4
.L_29:
        /*009c*/ 	.byte	0x03, 0x19
        /*009e*/ 	.short	0x0034


	//----- nvinfo : EIATTR_PARAM_CBANK
	.align		4
        /*00a0*/ 	.byte	0x04, 0x0a
        /*00a2*/ 	.short	(.L_31 - .L_30)
	.align		4
.L_30:
        /*00a4*/ 	.word	index@(.nv.constant0.triton_poi_fused__native_batch_norm_legit_no_training_relu_19)
        /*00a8*/ 	.short	0x0210
        /*00aa*/ 	.short	0x0034


	//----- nvinfo : EIATTR_SW_WAR
	.align		4
.L_31:
        /*00ac*/ 	.byte	0x04, 0x36
        /*00ae*/ 	.short	(.L_33 - .L_32)
.L_32:
        /*00b0*/ 	.word	0x00000008
.L_33:


//--------------------- .nv.callgraph             --------------------------
	.section	.nv.callgraph,"",@"SHT_CUDA_CALLGRAPH"
	.align	4
	.sectionentsize	8
	.align		4
        /*0000*/ 	.word	0x00000000
	.align		4
        /*0004*/ 	.word	0xffffffff
	.align		4
        /*0008*/ 	.word	0x00000000
	.align		4
        /*000c*/ 	.word	0xfffffffe
	.align		4
        /*0010*/ 	.word	0x00000000
	.align		4
        /*0014*/ 	.word	0xfffffffd
	.align		4
        /*0018*/ 	.word	0x00000000
	.align		4
        /*001c*/ 	.word	0xfffffffc


//--------------------- .nv.constant4             --------------------------
	.section	.nv.constant4,"a",@progbits
	.align	8
	.align		8
.nv.constant4:
        /*0000*/ 	.dword	_$_str
	.align		8
        /*0008*/ 	.dword	_$_str_$_2


//--------------------- .text.triton_poi_fused__native_batch_norm_legit_no_training_relu_19 --------------------------
	.section	.text.triton_poi_fused__native_batch_norm_legit_no_training_relu_19,"ax",@progbits
	.align	128
        .global         triton_poi_fused__native_batch_norm_legit_no_training_relu_19
        .type           triton_poi_fused__native_batch_norm_legit_no_training_relu_19,@function
        .size           triton_poi_fused__native_batch_norm_legit_no_training_relu_19,(.L_x_1 - triton_poi_fused__native_batch_norm_legit_no_training_relu_19)
        .other          triton_poi_fused__native_batch_norm_legit_no_training_relu_19,@"STO_CUDA_ENTRY STV_DEFAULT"
triton_poi_fused__native_batch_norm_legit_no_training_relu_19:
.text.triton_poi_fused__native_batch_norm_legit_no_training_relu_19:
[----:B------:R-:W0:Y:S01]  /*0000*/  LDC R1, c[0x0][0x28] ;  /* 0x00000a00ff017b82 */ /* 0x000e220000000800 */
[----:B------:R-:W1:Y:S07]  /*0010*/  S2R R0, SR_TID.X ;  /* 0x0000000000007919 */ /* 0x000e6e0000002100 */
[----:B------:R-:W2:Y:S01]  /*0020*/  LDC.64 R8, c[0x0][0x220] ;  /* 0x00008800ff087b82 */ /* 0x000ea20000000a00 */
[----:B------:R-:W-:Y:S01]  /*0030*/  ULDC.64 UR4, c[0x0][0x208] ;  /* 0x0000820000047ab9 */ /* 0x000fe20000000a00 */
[----:B------:R-:W3:Y:S06]  /*0040*/  S2R R5, SR_CTAID.X ;  /* 0x0000000000057919 */ /* 0x000eec0000002500 */
[----:B------:R-:W4:Y:S08]  /*0050*/  LDC.64 R12, c[0x0][0x210] ;  /* 0x00008400ff0c7b82 */ /* 0x000f300000000a00 */
[----:B------:R-:W5:Y:S08]  /*0060*/  LDC.64 R14, c[0x0][0x218] ;  /* 0x00008600ff0e7b82 */ /* 0x000f700000000a00 */
[----:B------:R-:W5:Y:S01]  /*0070*/  LDC.64 R16, c[0x0][0x228] ;  /* 0x00008a00ff107b82 */ /* 0x000f620000000a00 */
[----:B-1----:R-:W-:-:S07]  /*0080*/  SHF.L.U32 R0, R0, 0x1, RZ ;  /* 0x0000000100007819 */ /* 0x002fce00000006ff */
[----:B------:R-:W1:Y:S01]  /*0090*/  LDC.64 R18, c[0x0][0x230] ;  /* 0x00008c00ff127b82 */ /* 0x000e620000000a00 */
[----:B---3--:R-:W-:Y:S02]  /*00a0*/  SHF.R.S32.HI R3, RZ, 0x17, R5 ;  /* 0x00000017ff037819 */ /* 0x008fe40000011405 */
[----:B------:R-:W-:Y:S02]  /*00b0*/  LOP3.LUT R0, R0, 0xfe, RZ, 0xc0, !PT ;  /* 0x000000fe00007812 */ /* 0x000fe400078ec0ff */
[----:B------:R-:W-:Y:S02]  /*00c0*/  SGXT R3, R3, 0x1 ;  /* 0x000000010303781a */ /* 0x000fe40000000200 */
[----:B------:R-:W-:-:S04]  /*00d0*/  LEA R0, R5, R0, 0x8 ;  /* 0x0000000005007211 */ /* 0x000fc800078e40ff */
[----:B------:R-:W-:Y:S02]  /*00e0*/  LEA.HI R3, R3, R0, RZ, 0x7 ;  /* 0x0000000003037211 */ /* 0x000fe400078f38ff */
[----:B------:R-:W-:Y:S02]  /*00f0*/  ISETP.GE.AND P0, PT, R0, 0xf200, PT ;  /* 0x0000f2000000780c */ /* 0x000fe40003f06270 */
[----:B------:R-:W-:-:S04]  /*0100*/  LOP3.LUT R3, R3, 0xffffff80, RZ, 0xc0, !PT ;  /* 0xffffff8003037812 */ /* 0x000fc800078ec0ff */
[----:B------:R-:W-:Y:S02]  /*0110*/  IADD3 R11, R0, -R3, RZ ;  /* 0x80000003000b7210 */ /* 0x000fe40007ffe0ff */
[----:B------:R-:W-:-:S03]  /*0120*/  CS2R R2, SRZ ;  /* 0x0000000000027805 */ /* 0x000fc6000001ff00 */
[----:B--2---:R-:W-:-:S05]  /*0130*/  IMAD.WIDE R8, R11, 0x4, R8 ;  /* 0x000000040b087825 */ /* 0x004fca00078e0208 */
[----:B------:R2:W3:Y:S01]  /*0140*/  @!P0 LDG.E.EL.64 R2, desc[UR4][R8.64] ;  /* 0x0000000408028981 */ /* 0x0004e2000c2e1b00 */
[----:B------:R-:W-:Y:S02]  /*0150*/  CS2R R4, SRZ ;  /* 0x0000000000047805 */ /* 0x000fe4000001ff00 */
[----:B------:R-:W-:Y:S01]  /*0160*/  CS2R R6, SRZ ;  /* 0x0000000000067805 */ /* 0x000fe2000001ff00 */
[----:B----4-:R-:W-:-:S04]  /*0170*/  IMAD.WIDE R12, R0, 0x4, R12 ;  /* 0x00000004000c7825 */ /* 0x010fc800078e020c */
[C---:B-----5:R-:W-:Y:S01]  /*0180*/  IMAD.WIDE R14, R11.reuse, 0x4, R14 ;  /* 0x000000040b0e7825 */ /* 0x060fe200078e020e */
[----:B------:R-:W4:Y:S01]  /*0190*/  @!P0 LDG.E.64 R4, desc[UR4][R12.64] ;  /* 0x000000040c048981 */ /* 0x000f22000c1e1b00 */
[----:B--2---:R-:W-:Y:S02]  /*01a0*/  CS2R R8, SRZ ;  /* 0x0000000000087805 */ /* 0x004fe4000001ff00 */
[C---:B0-----:R-:W-:Y:S01]  /*01b0*/  IMAD.WIDE R16, R11.reuse, 0x4, R16 ;  /* 0x000000040b107825 */ /* 0x041fe200078e0210 */
[----:B------:R0:W4:Y:S03]  /*01c0*/  @!P0 LDG.E.EL.64 R6, desc[UR4][R14.64] ;  /* 0x000000040e068981 */ /* 0x000126000c2e1b00 */
[----:B-1----:R-:W-:Y:S01]  /*01d0*/  IMAD.WIDE R18, R11, 0x4, R18 ;  /* 0x000000040b127825 */ /* 0x002fe200078e0212 */
[----:B------:R-:W-:-:S04]  /*01e0*/  CS2R R10, SRZ ;  /* 0x00000000000a7805 */ /* 0x000fc8000001ff00 */
[----:B------:R-:W2:Y:S04]  /*01f0*/  @!P0 LDG.E.EL.64 R8, desc[UR4][R18.64] ;  /* 0x0000000412088981 */ /* 0x000ea8000c2e1b00 */
[----:B------:R-:W2:Y:S01]  /*0200*/  @!P0 LDG.E.EL.64 R10, desc[UR4][R16.64] ;  /* 0x00000004100a8981 */ /* 0x000ea2000c2e1b00 */
[----:B0-----:R-:W-:Y:S01]  /*0210*/  HFMA2.MMA R14, -RZ, RZ, 1.625, 0 ;  /* 0x3e800000ff0e7435 */ /* 0x001fe200000001ff */
[----:B---3--:R-:W-:Y:S01]  /*0220*/  FADD R2, R2, 9.9999997473787516356e-06 ;  /* 0x3727c5ac02027421 */ /* 0x008fe20000000000 */
[----:B------:R-:W-:-:S03]  /*0230*/  FADD R3, R3, 9.9999997473787516356e-06 ;  /* 0x3727c5ac03037421 */ /* 0x000fc60000000000 */
[----:B------:R-:W0:Y:S08]  /*0240*/  MUFU.SQRT R12, R2 ;  /* 0x00000002000c7308 */ /* 0x000e300000002000 */
[----:B------:R1:W3:Y:S01]  /*0250*/  MUFU.SQRT R13, R3 ;  /* 0x00000003000d7308 */ /* 0x0002e20000002000 */
[C---:B0-----:R-:W-:Y:S02]  /*0260*/  FSETP.GT.AND P1, PT, R12.reuse, 8.50705917302346158658e+37, PT ;  /* 0x7e8000000c00780b */ /* 0x041fe40003f24000 */
[----:B------:R-:W-:Y:S01]  /*0270*/  FSETP.GEU.AND P3, PT, R12, 1.175494350822287508e-38, PT ;  /* 0x008000000c00780b */ /* 0x000fe20003f6e000 */
[----:B-1----:R-:W0:Y:S01]  /*0280*/  LDC.64 R2, c[0x0][0x238] ;  /* 0x00008e00ff027b82 */ /* 0x002e220000000a00 */
[----:B---3--:R-:W-:-:S02]  /*0290*/  FSETP.GT.AND P2, PT, R13, 8.50705917302346158658e+37, PT ;  /* 0x7e8000000d00780b */ /* 0x008fc40003f44000 */
[----:B------:R-:W-:-:S07]  /*02a0*/  FSETP.GEU.AND P4, PT, R13, 1.175494350822287508e-38, PT ;  /* 0x008000000d00780b */ /* 0x000fce0003f8e000 */
[----:B------:R-:W-:-:S04]  /*02b0*/  @P1 FMUL R12, R12, 0.25 ;  /* 0x3e8000000c0c1820 */ /* 0x000fc80000400000 */
[----:B------:R-:W-:Y:S01]  /*02c0*/  @!P3 FMUL R12, R12, 16777216 ;  /* 0x4b8000000c0cb820 */ /* 0x000fe20000400000 */
[----:B------:R-:W-:-:S04]  /*02d0*/  @P2 FMUL R13, R13, 0.25 ;  /* 0x3e8000000d0d2820 */ /* 0x000fc80000400000 */
[----:B------:R-:W-:Y:S01]  /*02e0*/  @!P4 FMUL R13, R13, 16777216 ;  /* 0x4b8000000d0dc820 */ /* 0x000fe20000400000 */
[----:B------:R-:W1:Y:S01]  /*02f0*/  MUFU.RCP R12, R12 ;  /* 0x0000000c000c7308 */ /* 0x000e620000001000 */
[----:B------:R-:W-:-:S07]  /*0300*/  FSEL R15, R14, 1, P1 ;  /* 0x3f8000000e0f7808 */ /* 0x000fce0000800000 */
[----:B------:R-:W3:Y:S01]  /*0310*/  MUFU.RCP R13, R13 ;  /* 0x0000000d000d7308 */ /* 0x000ee20000001000 */
[----:B------:R-:W-:Y:S01]  /*0320*/  FSEL R14, R14, 1, P2 ;  /* 0x3f8000000e0e7808 */ /* 0x000fe20001000000 */
[----:B------:R-:W-:-:S04]  /*0330*/  @!P3 FMUL R15, R15, 16777216 ;  /* 0x4b8000000f0fb820 */ /* 0x000fc80000400000 */
[----:B------:R-:W-:Y:S01]  /*0340*/  @!P4 FMUL R14, R14, 16777216 ;  /* 0x4b8000000e0ec820 */ /* 0x000fe20000400000 */
[----:B----4-:R-:W-:Y:S01]  /*0350*/  FADD R5, -R7, R5 ;  /* 0x0000000507057221 */ /* 0x010fe20000000100 */
[----:B------:R-:W-:Y:S01]  /*0360*/  FADD R4, -R6, R4 ;  /* 0x0000000406047221 */ /* 0x000fe20000000100 */
[----:B-1----:R-:W-:Y:S01]  /*0370*/  FMUL R15, R12, R15 ;  /* 0x0000000f0c0f7220 */ /* 0x002fe20000400000 */
[----:B---3--:R-:W-:-:S03]  /*0380*/  FMUL R14, R13, R14 ;  /* 0x0000000e0d0e7220 */ /* 0x008fc60000400000 */
[----:B------:R-:W-:Y:S01]  /*0390*/  FMUL R15, R4, R15 ;  /* 0x0000000f040f7220 */ /* 0x000fe20000400000 */
[----:B------:R-:W-:-:S03]  /*03a0*/  FMUL R14, R5, R14 ;  /* 0x0000000e050e7220 */ /* 0x000fc60000400000 */
[----:B--2---:R-:W-:Y:S01]  /*03b0*/  FFMA R8, R15, R10, R8 ;  /* 0x0000000a0f087223 */ /* 0x004fe20000000008 */
[----:B------:R-:W-:-:S04]  /*03c0*/  FFMA R9, R14, R11, R9 ;  /* 0x0000000b0e097223 */ /* 0x000fc80000000009 */
[----:B------:R-:W-:Y:S02]  /*03d0*/  FSETP.GEU.AND P1, PT, R8, RZ, PT ;  /* 0x000000ff0800720b */ /* 0x000fe40003f2e000 */
[C---:B------:R-:W-:Y:S01]  /*03e0*/  FSETP.GEU.AND P2, PT, R9.reuse, RZ, PT ;  /* 0x000000ff0900720b */ /* 0x040fe20003f4e000 */
[----:B0-----:R-:W-:Y:S01]  /*03f0*/  IMAD.WIDE R2, R0, 0x4, R2 ;  /* 0x0000000400027825 */ /* 0x001fe200078e0202 */
[----:B------:R-:W-:Y:S02]  /*0400*/  FSEL R8, R8, RZ, P1 ;  /* 0x000000ff08087208 */ /* 0x000fe40000800000 */
[----:B------:R-:W-:Y:S01]  /*0410*/  FSEL R9, R9, RZ, P2 ;  /* 0x000000ff09097208 */ /* 0x000fe20001000000 */
[----:B------:R-:W-:Y:S08]  /*0420*/  @P0 EXIT ;  /* 0x000000000000094d */ /* 0x000ff00003800000 */
[----:B------:R-:W-:Y:S01]  /*0430*/  STG.E.64 desc[UR4][R2.64], R8 ;  /* 0x0000000802007986 */ /* 0x000fe2000c101b04 */
[----:B------:R-:W-:Y:S05]  /*0440*/  EXIT ;  /* 0x000000000000794d */ /* 0x000fea0003800000 */
.L_x_0:
[----:B------:R-:W-:-:S00]  /*0450*/  BRA `(.L_x_0) ;  /* 0xfffffffc00fc7947 */ /* 0x000fc0000383ffff */
[----:B------:R-:W-:-:S00]  /*0460*/  NOP ;  /* 0x0000000000007918 */ /* 0x000fc00000000000 */
        /* <DEDUP_REMOVED lines=9> */
.L_x_1:


//--------------------- .nv.global.init           --------------------------
	.section	.nv.global.init,"aw",@progbits
.nv.global.init:
	.type		_$_str,@object
	.size		_$_str,(_$_str_$_2 - _$_str)
_$_str:
        /*0000*/ 	.byte	0x5f, 0x5f, 0x43, 0x55, 0x44, 0x41, 0x5f, 0x46, 0x54, 0x5a, 0x00
	.type		_$_str_$_2,@object
	.size		_$_str_$_2,(.L_1 - _$_str_$_2)
_$_str_$_2:
        /*000b*/ 	.byte	0x5f, 0x5f, 0x43, 0x55, 0x44, 0x41, 0x5f, 0x50, 0x52, 0x45, 0x43, 0x5f, 0x53, 0x51, 0x52, 0x54
        /*001b*/ 	.byte	0x00
.L_1:


//--------------------- .nv.constant0.triton_poi_fused__native_batch_norm_legit_no_training_relu_19 --------------------------
	.section	.nv.constant0.triton_poi_fused__native_batch_norm_legit_no_training_relu_19,"a",@progbits
	.sectionflags	@""
	.align	4
.nv.constant0.triton_poi_fused__native_batch_norm_legit_no_training_relu_19:
	.zero		580
